//
// Generated by NVIDIA NVVM Compiler
//
// Compiler Build ID: CL-36424714
// Cuda compilation tools, release 13.0, V13.0.88
// Based on NVVM 20.0.0
//

.version 9.0
.target sm_100
.address_size 64

	// .globl	_Z9transposePiS_ii

.visible .entry _Z9transposePiS_ii(
	.param .u64 .ptr .align 1 _Z9transposePiS_ii_param_0,
	.param .u64 .ptr .align 1 _Z9transposePiS_ii_param_1,
	.param .u32 _Z9transposePiS_ii_param_2,
	.param .u32 _Z9transposePiS_ii_param_3
)
{
	.reg .pred 	%p<2>;
	.reg .b32 	%r<13>;
	.reg .b64 	%rd<9>;

	ld.param.u64 	%rd1, [_Z9transposePiS_ii_param_0];
	ld.param.u64 	%rd2, [_Z9transposePiS_ii_param_1];
	ld.param.u32 	%r2, [_Z9transposePiS_ii_param_2];
	ld.param.u32 	%r3, [_Z9transposePiS_ii_param_3];
	mov.u32 	%r4, %ctaid.x;
	mov.u32 	%r5, %ntid.x;
	mov.u32 	%r6, %tid.x;
	mad.lo.s32 	%r1, %r4, %r5, %r6;
	mul.lo.s32 	%r7, %r3, %r2;
	setp.ge.s32 	%p1, %r1, %r7;
	@%p1 bra 	$L__BB0_2;
	cvta.to.global.u64 	%rd3, %rd1;
	cvta.to.global.u64 	%rd4, %rd2;
	div.s32 	%r8, %r1, %r3;
	mul.lo.s32 	%r9, %r8, %r3;
	sub.s32 	%r10, %r1, %r9;
	mul.wide.s32 	%rd5, %r1, 4;
	add.s64 	%rd6, %rd3, %rd5;
	ld.global.u32 	%r11, [%rd6];
	mad.lo.s32 	%r12, %r10, %r2, %r8;
	mul.wide.s32 	%rd7, %r12, 4;
	add.s64 	%rd8, %rd4, %rd7;
	st.global.u32 	[%rd8], %r11;
$L__BB0_2:
	ret;

}
	// .globl	_Z6matmulPiS_S_iii
.visible .entry _Z6matmulPiS_S_iii(
	.param .u64 .ptr .align 1 _Z6matmulPiS_S_iii_param_0,
	.param .u64 .ptr .align 1 _Z6matmulPiS_S_iii_param_1,
	.param .u64 .ptr .align 1 _Z6matmulPiS_S_iii_param_2,
	.param .u32 _Z6matmulPiS_S_iii_param_3,
	.param .u32 _Z6matmulPiS_S_iii_param_4,
	.param .u32 _Z6matmulPiS_S_iii_param_5
)
{
	.reg .pred 	%p<11>;
	.reg .b32 	%r<98>;
	.reg .b64 	%rd<40>;

	ld.param.u64 	%rd6, [_Z6matmulPiS_S_iii_param_0];
	ld.param.u64 	%rd7, [_Z6matmulPiS_S_iii_param_1];
	ld.param.u64 	%rd5, [_Z6matmulPiS_S_iii_param_2];
	ld.param.u32 	%r30, [_Z6matmulPiS_S_iii_param_3];
	ld.param.u32 	%r28, [_Z6matmulPiS_S_iii_param_4];
	ld.param.u32 	%r29, [_Z6matmulPiS_S_iii_param_5];
	cvta.to.global.u64 	%rd1, %rd7;
	cvta.to.global.u64 	%rd2, %rd6;
	mov.u32 	%r31, %ctaid.x;
	mov.u32 	%r32, %ntid.x;
	mov.u32 	%r33, %tid.x;
	mad.lo.s32 	%r1, %r31, %r32, %r33;
	mul.lo.s32 	%r34, %r29, %r30;
	setp.ge.s32 	%p1, %r1, %r34;
	@%p1 bra 	$L__BB1_13;
	cvta.to.global.u64 	%rd8, %rd5;
	div.s32 	%r2, %r1, %r29;
	mul.lo.s32 	%r35, %r2, %r29;
	sub.s32 	%r3, %r1, %r35;
	mul.wide.s32 	%rd9, %r1, 4;
	add.s64 	%rd3, %rd8, %rd9;
	mov.b32 	%r36, 0;
	st.global.u32 	[%rd3], %r36;
	setp.lt.s32 	%p2, %r28, 1;
	@%p2 bra 	$L__BB1_13;
	mul.lo.s32 	%r4, %r2, %r28;
	and.b32  	%r5, %r28, 7;
	setp.lt.u32 	%p3, %r28, 8;
	mov.b32 	%r92, 0;
	mov.u32 	%r95, %r92;
	@%p3 bra 	$L__BB1_5;
	and.b32  	%r95, %r28, 2147483640;
	neg.s32 	%r90, %r95;
	shl.b32 	%r8, %r29, 3;
	add.s64 	%rd4, %rd2, 16;
	mov.b32 	%r92, 0;
	mul.wide.s32 	%rd14, %r29, 4;
	mov.u32 	%r88, %r4;
	mov.u32 	%r89, %r3;
$L__BB1_4:
	.pragma "nounroll";
	mul.wide.s32 	%rd10, %r88, 4;
	add.s64 	%rd11, %rd4, %rd10;
	ld.global.u32 	%r39, [%rd11+-16];
	mul.wide.s32 	%rd12, %r89, 4;
	add.s64 	%rd13, %rd1, %rd12;
	ld.global.u32 	%r40, [%rd13];
	mad.lo.s32 	%r41, %r40, %r39, %r92;
	st.global.u32 	[%rd3], %r41;
	ld.global.u32 	%r42, [%rd11+-12];
	add.s64 	%rd15, %rd13, %rd14;
	ld.global.u32 	%r43, [%rd15];
	mad.lo.s32 	%r44, %r43, %r42, %r41;
	st.global.u32 	[%rd3], %r44;
	ld.global.u32 	%r45, [%rd11+-8];
	add.s64 	%rd16, %rd15, %rd14;
	ld.global.u32 	%r46, [%rd16];
	mad.lo.s32 	%r47, %r46, %r45, %r44;
	st.global.u32 	[%rd3], %r47;
	ld.global.u32 	%r48, [%rd11+-4];
	add.s64 	%rd17, %rd16, %rd14;
	ld.global.u32 	%r49, [%rd17];
	mad.lo.s32 	%r50, %r49, %r48, %r47;
	st.global.u32 	[%rd3], %r50;
	ld.global.u32 	%r51, [%rd11];
	add.s64 	%rd18, %rd17, %rd14;
	ld.global.u32 	%r52, [%rd18];
	mad.lo.s32 	%r53, %r52, %r51, %r50;
	st.global.u32 	[%rd3], %r53;
	ld.global.u32 	%r54, [%rd11+4];
	add.s64 	%rd19, %rd18, %rd14;
	ld.global.u32 	%r55, [%rd19];
	mad.lo.s32 	%r56, %r55, %r54, %r53;
	st.global.u32 	[%rd3], %r56;
	ld.global.u32 	%r57, [%rd11+8];
	add.s64 	%rd20, %rd19, %rd14;
	ld.global.u32 	%r58, [%rd20];
	mad.lo.s32 	%r59, %r58, %r57, %r56;
	st.global.u32 	[%rd3], %r59;
	ld.global.u32 	%r60, [%rd11+12];
	add.s64 	%rd21, %rd20, %rd14;
	ld.global.u32 	%r61, [%rd21];
	mad.lo.s32 	%r92, %r61, %r60, %r59;
	st.global.u32 	[%rd3], %r92;
	add.s32 	%r90, %r90, 8;
	add.s32 	%r89, %r89, %r8;
	add.s32 	%r88, %r88, 8;
	setp.ne.s32 	%p4, %r90, 0;
	@%p4 bra 	$L__BB1_4;
$L__BB1_5:
	setp.eq.s32 	%p5, %r5, 0;
	@%p5 bra 	$L__BB1_13;
	and.b32  	%r19, %r28, 3;
	setp.lt.u32 	%p6, %r5, 4;
	@%p6 bra 	$L__BB1_8;
	add.s32 	%r62, %r95, %r4;
	mul.wide.s32 	%rd22, %r62, 4;
	add.s64 	%rd23, %rd2, %rd22;
	ld.global.u32 	%r63, [%rd23];
	mad.lo.s32 	%r64, %r95, %r29, %r3;
	mul.wide.s32 	%rd24, %r64, 4;
	add.s64 	%rd25, %rd1, %rd24;
	ld.global.u32 	%r65, [%rd25];
	mad.lo.s32 	%r66, %r65, %r63, %r92;
	st.global.u32 	[%rd3], %r66;
	ld.global.u32 	%r67, [%rd23+4];
	mul.wide.s32 	%rd26, %r29, 4;
	add.s64 	%rd27, %rd25, %rd26;
	ld.global.u32 	%r68, [%rd27];
	mad.lo.s32 	%r69, %r68, %r67, %r66;
	st.global.u32 	[%rd3], %r69;
	ld.global.u32 	%r70, [%rd23+8];
	add.s64 	%rd28, %rd27, %rd26;
	ld.global.u32 	%r71, [%rd28];
	mad.lo.s32 	%r72, %r71, %r70, %r69;
	st.global.u32 	[%rd3], %r72;
	ld.global.u32 	%r73, [%rd23+12];
	add.s64 	%rd29, %rd28, %rd26;
	ld.global.u32 	%r74, [%rd29];
	mad.lo.s32 	%r92, %r74, %r73, %r72;
	st.global.u32 	[%rd3], %r92;
	add.s32 	%r95, %r95, 4;
$L__BB1_8:
	setp.eq.s32 	%p7, %r19, 0;
	@%p7 bra 	$L__BB1_13;
	setp.eq.s32 	%p8, %r19, 1;
	@%p8 bra 	$L__BB1_11;
	add.s32 	%r75, %r95, %r4;
	mul.wide.s32 	%rd30, %r75, 4;
	add.s64 	%rd31, %rd2, %rd30;
	ld.global.u32 	%r76, [%rd31];
	mad.lo.s32 	%r77, %r95, %r29, %r3;
	mul.wide.s32 	%rd32, %r77, 4;
	add.s64 	%rd33, %rd1, %rd32;
	ld.global.u32 	%r78, [%rd33];
	mad.lo.s32 	%r79, %r78, %r76, %r92;
	st.global.u32 	[%rd3], %r79;
	ld.global.u32 	%r80, [%rd31+4];
	mul.wide.s32 	%rd34, %r29, 4;
	add.s64 	%rd35, %rd33, %rd34;
	ld.global.u32 	%r81, [%rd35];
	mad.lo.s32 	%r92, %r81, %r80, %r79;
	st.global.u32 	[%rd3], %r92;
	add.s32 	%r95, %r95, 2;
$L__BB1_11:
	and.b32  	%r82, %r28, 1;
	setp.eq.b32 	%p9, %r82, 1;
	not.pred 	%p10, %p9;
	@%p10 bra 	$L__BB1_13;
	add.s32 	%r83, %r95, %r4;
	mul.wide.s32 	%rd36, %r83, 4;
	add.s64 	%rd37, %rd2, %rd36;
	ld.global.u32 	%r84, [%rd37];
	mad.lo.s32 	%r85, %r95, %r29, %r3;
	mul.wide.s32 	%rd38, %r85, 4;
	add.s64 	%rd39, %rd1, %rd38;
	ld.global.u32 	%r86, [%rd39];
	mad.lo.s32 	%r87, %r86, %r84, %r92;
	st.global.u32 	[%rd3], %r87;
$L__BB1_13:
	ret;

}
	// .globl	_Z4add_PiS_ii
.visible .entry _Z4add_PiS_ii(
	.param .u64 .ptr .align 1 _Z4add_PiS_ii_param_0,
	.param .u64 .ptr .align 1 _Z4add_PiS_ii_param_1,
	.param .u32 _Z4add_PiS_ii_param_2,
	.param .u32 _Z4add_PiS_ii_param_3
)
{
	.reg .pred 	%p<2>;
	.reg .b32 	%r<11>;
	.reg .b64 	%rd<8>;

	ld.param.u64 	%rd1, [_Z4add_PiS_ii_param_0];
	ld.param.u64 	%rd2, [_Z4add_PiS_ii_param_1];
	ld.param.u32 	%r2, [_Z4add_PiS_ii_param_2];
	ld.param.u32 	%r3, [_Z4add_PiS_ii_param_3];
	mov.u32 	%r4, %ctaid.x;
	mov.u32 	%r5, %ntid.x;
	mov.u32 	%r6, %tid.x;
	mad.lo.s32 	%r1, %r4, %r5, %r6;
	mul.lo.s32 	%r7, %r3, %r2;
	setp.ge.s32 	%p1, %r1, %r7;
	@%p1 bra 	$L__BB2_2;
	cvta.to.global.u64 	%rd3, %rd2;
	cvta.to.global.u64 	%rd4, %rd1;
	mul.wide.s32 	%rd5, %r1, 4;
	add.s64 	%rd6, %rd3, %rd5;
	ld.global.u32 	%r8, [%rd6];
	add.s64 	%rd7, %rd4, %rd5;
	ld.global.u32 	%r9, [%rd7];
	add.s32 	%r10, %r9, %r8;
	st.global.u32 	[%rd7], %r10;
$L__BB2_2:
	ret;

}


// ===== COMPILED SASS (sm_100) =====

	.target	sm_100

	.elftype	@"ET_EXEC"


//--------------------- .note.nv.tkinfo           --------------------------
	.section	.note.nv.tkinfo,"",@"SHT_NOTE"
	.sectionflags	@"SHF_NOTE_NV_TKINFO"
	.tkinfo
        /*0018*/ 	.word	0x00000002
        /*0030*/ 	.string	""
        /*0030*/ 	.string	"ptxas"
        /*0030*/ 	.string	"Cuda compilation tools, release 13.0, V13.0.88"
        /*0030*/ 	.string	"Build cuda_13.0.r13.0/compiler.36424714_0"
        /*0030*/ 	.string	"-arch sm_100 -m 64 "



//--------------------- .note.nv.cuinfo           --------------------------
	.section	.note.nv.cuinfo,"",@"SHT_NOTE"
	.sectionflags	@"SHF_NOTE_NV_CUINFO"
        /*0018*/ 	.short	0x0002
        /*001a*/ 	.short	0x0064
        /*001c*/ 	.short	0x0082
	.zero		2


//--------------------- .nv.info                  --------------------------
	.section	.nv.info,"",@"SHT_CUDA_INFO"
	.align	4


	//----- nvinfo : EIATTR_REGCOUNT
	.align		4
        /*0000*/ 	.byte	0x04, 0x2f
        /*0002*/ 	.short	(.L_1 - .L_0)
	.align		4
.L_0:
        /*0004*/ 	.word	index@(_Z9transposePiS_ii)
        /*0008*/ 	.word	0x00000010


	//----- nvinfo : EIATTR_FRAME_SIZE
	.align		4
.L_1:
        /*000c*/ 	.byte	0x04, 0x11
        /*000e*/ 	.short	(.L_3 - .L_2)
	.align		4
.L_2:
        /*0010*/ 	.word	index@(_Z9transposePiS_ii)
        /*0014*/ 	.word	0x00000000


	//----- nvinfo : EIATTR_REGCOUNT
	.align		4
.L_3:
        /*0018*/ 	.byte	0x04, 0x2f
        /*001a*/ 	.short	(.L_5 - .L_4)
	.align		4
.L_4:
        /*001c*/ 	.word	index@(_Z6matmulPiS_S_iii)
        /*0020*/ 	.word	0x0000001c


	//----- nvinfo : EIATTR_FRAME_SIZE
	.align		4
.L_5:
        /*0024*/ 	.byte	0x04, 0x11
        /*0026*/ 	.short	(.L_7 - .L_6)
	.align		4
.L_6:
        /*0028*/ 	.word	index@(_Z6matmulPiS_S_iii)
        /*002c*/ 	.word	0x00000000


	//----- nvinfo : EIATTR_REGCOUNT
	.align		4
.L_7:
        /*0030*/ 	.byte	0x04, 0x2f
        /*0032*/ 	.short	(.L_9 - .L_8)
	.align		4
.L_8:
        /*0034*/ 	.word	index@(_Z4add_PiS_ii)
        /*0038*/ 	.word	0x0000000a


	//----- nvinfo : EIATTR_FRAME_SIZE
	.align		4
.L_9:
        /*003c*/ 	.byte	0x04, 0x11
        /*003e*/ 	.short	(.L_11 - .L_10)
	.align		4
.L_10:
        /*0040*/ 	.word	index@(_Z4add_PiS_ii)
        /*0044*/ 	.word	0x00000000


	//----- nvinfo : EIATTR_MIN_STACK_SIZE
	.align		4
.L_11:
        /*0048*/ 	.byte	0x04, 0x12
        /*004a*/ 	.short	(.L_13 - .L_12)
	.align		4
.L_12:
        /*004c*/ 	.word	index@(_Z4add_PiS_ii)
        /*0050*/ 	.word	0x00000000


	//----- nvinfo : EIATTR_MIN_STACK_SIZE
	.align		4
.L_13:
        /*0054*/ 	.byte	0x04, 0x12
        /*0056*/ 	.short	(.L_15 - .L_14)
	.align		4
.L_14:
        /*0058*/ 	.word	index@(_Z6matmulPiS_S_iii)
        /*005c*/ 	.word	0x00000000


	//----- nvinfo : EIATTR_MIN_STACK_SIZE
	.align		4
.L_15:
        /*0060*/ 	.byte	0x04, 0x12
        /*0062*/ 	.short	(.L_17 - .L_16)
	.align		4
.L_16:
        /*0064*/ 	.word	index@(_Z9transposePiS_ii)
        /*0068*/ 	.word	0x00000000
.L_17:


//--------------------- .nv.compat                --------------------------
	.section	.nv.compat,"",@"SHT_CUDA_COMPAT_INFO"
	.align	4
        /*0000*/ 	.byte	0x02, 0x09, 0x00, 0x00, 0x02, 0x02, 0x01, 0x00, 0x02, 0x05, 0x05, 0x00, 0x03, 0x07, 0x01, 0x01
        /*0010*/ 	.byte	0x02, 0x03, 0x00, 0x00, 0x02, 0x06, 0x01, 0x00, 0x04, 0x0b, 0x08, 0x00, 0x09, 0x00, 0x00, 0x00
        /*0020*/ 	.byte	0x00, 0x00, 0x00, 0x00


//--------------------- .nv.info._Z4add_PiS_ii    --------------------------
	.section	.nv.info._Z4add_PiS_ii,"",@"SHT_CUDA_INFO"
	.sectionflags	@""
	.align	4


	//----- nvinfo : EIATTR_CUDA_API_VERSION
	.align		4
        /*0000*/ 	.byte	0x04, 0x37
        /*0002*/ 	.short	(.L_19 - .L_18)
.L_18:
        /*0004*/ 	.word	0x00000082


	//----- nvinfo : EIATTR_KPARAM_INFO
	.align		4
.L_19:
        /*0008*/ 	.byte	0x04, 0x17
        /*000a*/ 	.short	(.L_21 - .L_20)
.L_20:
        /*000c*/ 	.word	0x00000000
        /*0010*/ 	.short	0x0003
        /*0012*/ 	.short	0x0014
        /*0014*/ 	.byte	0x00, 0xf0, 0x11, 0x00


	//----- nvinfo : EIATTR_KPARAM_INFO
	.align		4
.L_21:
        /*0018*/ 	.byte	0x04, 0x17
        /*001a*/ 	.short	(.L_23 - .L_22)
.L_22:
        /*001c*/ 	.word	0x00000000
        /*0020*/ 	.short	0x0002
        /*0022*/ 	.short	0x0010
        /*0024*/ 	.byte	0x00, 0xf0, 0x11, 0x00


	//----- nvinfo : EIATTR_KPARAM_INFO
	.align		4
.L_23:
        /*0028*/ 	.byte	0x04, 0x17
        /*002a*/ 	.short	(.L_25 - .L_24)
.L_24:
        /*002c*/ 	.word	0x00000000
        /*0030*/ 	.short	0x0001
        /*0032*/ 	.short	0x0008
        /*0034*/ 	.byte	0x00, 0xf5, 0x21, 0x00


	//----- nvinfo : EIATTR_KPARAM_INFO
	.align		4
.L_25:
        /*0038*/ 	.byte	0x04, 0x17
        /*003a*/ 	.short	(.L_27 - .L_26)
.L_26:
        /*003c*/ 	.word	0x00000000
        /*0040*/ 	.short	0x0000
        /*0042*/ 	.short	0x0000
        /*0044*/ 	.byte	0x00, 0xf5, 0x21, 0x00


	//----- nvinfo : EIATTR_SPARSE_MMA_MASK
	.align		4
.L_27:
        /*0048*/ 	.byte	0x03, 0x50
        /*004a*/ 	.short	0x0000


	//----- nvinfo : EIATTR_MAXREG_COUNT
	.align		4
        /*004c*/ 	.byte	0x03, 0x1b
        /*004e*/ 	.short	0x00ff


	//----- nvinfo : EIATTR_MERCURY_ISA_VERSION
	.align		4
        /*0050*/ 	.byte	0x03, 0x5f
        /*0052*/ 	.short	0x0101


	//----- nvinfo : EIATTR_VRC_CTA_INIT_COUNT
	.align		4
        /*0054*/ 	.byte	0x02, 0x4a
	.zero		1
	.zero		1


	//----- nvinfo : EIATTR_EXIT_INSTR_OFFSETS
	.align		4
        /*0058*/ 	.byte	0x04, 0x1c
        /*005a*/ 	.short	(.L_29 - .L_28)


	//   ....[0]....
.L_28:
        /*005c*/ 	.word	0x00000080


	//   ....[1]....
        /*0060*/ 	.word	0x00000120


	//----- nvinfo : EIATTR_CBANK_PARAM_SIZE
	.align		4
.L_29:
        /*0064*/ 	.byte	0x03, 0x19
        /*0066*/ 	.short	0x0018


	//----- nvinfo : EIATTR_PARAM_CBANK
	.align		4
        /*0068*/ 	.byte	0x04, 0x0a
        /*006a*/ 	.short	(.L_31 - .L_30)
	.align		4
.L_30:
        /*006c*/ 	.word	index@(.nv.constant0._Z4add_PiS_ii)
        /*0070*/ 	.short	0x0380
        /*0072*/ 	.short	0x0018


	//----- nvinfo : EIATTR_SW_WAR
	.align		4
.L_31:
        /*0074*/ 	.byte	0x04, 0x36
        /*0076*/ 	.short	(.L_33 - .L_32)
.L_32:
        /*0078*/ 	.word	0x00000008
.L_33:


//--------------------- .nv.info._Z6matmulPiS_S_iii --------------------------
	.section	.nv.info._Z6matmulPiS_S_iii,"",@"SHT_CUDA_INFO"
	.sectionflags	@""
	.align	4


	//----- nvinfo : EIATTR_CUDA_API_VERSION
	.align		4
        /*0000*/ 	.byte	0x04, 0x37
        /*0002*/ 	.short	(.L_35 - .L_34)
.L_34:
        /*0004*/ 	.word	0x00000082


	//----- nvinfo : EIATTR_KPARAM_INFO
	.align		4
.L_35:
        /*0008*/ 	.byte	0x04, 0x17
        /*000a*/ 	.short	(.L_37 - .L_36)
.L_36:
        /*000c*/ 	.word	0x00000000
        /*0010*/ 	.short	0x0005
        /*0012*/ 	.short	0x0020
        /*0014*/ 	.byte	0x00, 0xf0, 0x11, 0x00


	//----- nvinfo : EIATTR_KPARAM_INFO
	.align		4
.L_37:
        /*0018*/ 	.byte	0x04, 0x17
        /*001a*/ 	.short	(.L_39 - .L_38)
.L_38:
        /*001c*/ 	.word	0x00000000
        /*0020*/ 	.short	0x0004
        /*0022*/ 	.short	0x001c
        /*0024*/ 	.byte	0x00, 0xf0, 0x11, 0x00


	//----- nvinfo : EIATTR_KPARAM_INFO
	.align		4
.L_39:
        /*0028*/ 	.byte	0x04, 0x17
        /*002a*/ 	.short	(.L_41 - .L_40)
.L_40:
        /*002c*/ 	.word	0x00000000
        /*0030*/ 	.short	0x0003
        /*0032*/ 	.short	0x0018
        /*0034*/ 	.byte	0x00, 0xf0, 0x11, 0x00


	//----- nvinfo : EIATTR_KPARAM_INFO
	.align		4
.L_41:
        /*0038*/ 	.byte	0x04, 0x17
        /*003a*/ 	.short	(.L_43 - .L_42)
.L_42:
        /*003c*/ 	.word	0x00000000
        /*0040*/ 	.short	0x0002
        /*0042*/ 	.short	0x0010
        /*0044*/ 	.byte	0x00, 0xf5, 0x21, 0x00


	//----- nvinfo : EIATTR_KPARAM_INFO
	.align		4
.L_43:
        /*0048*/ 	.byte	0x04, 0x17
        /*004a*/ 	.short	(.L_45 - .L_44)
.L_44:
        /*004c*/ 	.word	0x00000000
        /*0050*/ 	.short	0x0001
        /*0052*/ 	.short	0x0008
        /*0054*/ 	.byte	0x00, 0xf5, 0x21, 0x00


	//----- nvinfo : EIATTR_KPARAM_INFO
	.align		4
.L_45:
        /*0058*/ 	.byte	0x04, 0x17
        /*005a*/ 	.short	(.L_47 - .L_46)
.L_46:
        /*005c*/ 	.word	0x00000000
        /*0060*/ 	.short	0x0000
        /*0062*/ 	.short	0x0000
        /*0064*/ 	.byte	0x00, 0xf5, 0x21, 0x00


	//----- nvinfo : EIATTR_SPARSE_MMA_MASK
	.align		4
.L_47:
        /*0068*/ 	.byte	0x03, 0x50
        /*006a*/ 	.short	0x0000


	//----- nvinfo : EIATTR_MAXREG_COUNT
	.align		4
        /*006c*/ 	.byte	0x03, 0x1b
        /*006e*/ 	.short	0x00ff


	//----- nvinfo : EIATTR_MERCURY_ISA_VERSION
	.align		4
        /*0070*/ 	.byte	0x03, 0x5f
        /*0072*/ 	.short	0x0101


	//----- nvinfo : EIATTR_VRC_CTA_INIT_COUNT
	.align		4
        /*0074*/ 	.byte	0x02, 0x4a
	.zero		1
	.zero		1


	//----- nvinfo : EIATTR_EXIT_INSTR_OFFSETS
	.align		4
        /*0078*/ 	.byte	0x04, 0x1c
        /*007a*/ 	.short	(.L_49 - .L_48)


	//   ....[0]....
.L_48:
        /*007c*/ 	.word	0x00000090


	//   ....[1]....
        /*0080*/ 	.word	0x00000280


	//   ....[2]....
        /*0084*/ 	.word	0x000006c0


	//   ....[3]....
        /*0088*/ 	.word	0x000008b0


	//   ....[4]....
        /*008c*/ 	.word	0x00000a00


	//   ....[5]....
        /*0090*/ 	.word	0x00000ab0


	//----- nvinfo : EIATTR_CBANK_PARAM_SIZE
	.align		4
.L_49:
        /*0094*/ 	.byte	0x03, 0x19
        /*0096*/ 	.short	0x0024


	//----- nvinfo : EIATTR_PARAM_CBANK
	.align		4
        /*0098*/ 	.byte	0x04, 0x0a
        /*009a*/ 	.short	(.L_51 - .L_50)
	.align		4
.L_50:
        /*009c*/ 	.word	index@(.nv.constant0._Z6matmulPiS_S_iii)
        /*00a0*/ 	.short	0x0380
        /*00a2*/ 	.short	0x0024


	//----- nvinfo : EIATTR_SW_WAR
	.align		4
.L_51:
        /*00a4*/ 	.byte	0x04, 0x36
        /*00a6*/ 	.short	(.L_53 - .L_52)
.L_52:
        /*00a8*/ 	.word	0x00000008
.L_53:


//--------------------- .nv.info._Z9transposePiS_ii --------------------------
	.section	.nv.info._Z9transposePiS_ii,"",@"SHT_CUDA_INFO"
	.sectionflags	@""
	.align	4


	//----- nvinfo : EIATTR_CUDA_API_VERSION
	.align		4
        /*0000*/ 	.byte	0x04, 0x37
        /*0002*/ 	.short	(.L_55 - .L_54)
.L_54:
        /*0004*/ 	.word	0x00000082


	//----- nvinfo : EIATTR_KPARAM_INFO
	.align		4
.L_55:
        /*0008*/ 	.byte	0x04, 0x17
        /*000a*/ 	.short	(.L_57 - .L_56)
.L_56:
        /*000c*/ 	.word	0x00000000
        /*0010*/ 	.short	0x0003
        /*0012*/ 	.short	0x0014
        /*0014*/ 	.byte	0x00, 0xf0, 0x11, 0x00


	//----- nvinfo : EIATTR_KPARAM_INFO
	.align		4
.L_57:
        /*0018*/ 	.byte	0x04, 0x17
        /*001a*/ 	.short	(.L_59 - .L_58)
.L_58:
        /*001c*/ 	.word	0x00000000
        /*0020*/ 	.short	0x0002
        /*0022*/ 	.short	0x0010
        /*0024*/ 	.byte	0x00, 0xf0, 0x11, 0x00


	//----- nvinfo : EIATTR_KPARAM_INFO
	.align		4
.L_59:
        /*0028*/ 	.byte	0x04, 0x17
        /*002a*/ 	.short	(.L_61 - .L_60)
.L_60:
        /*002c*/ 	.word	0x00000000
        /*0030*/ 	.short	0x0001
        /*0032*/ 	.short	0x0008
        /*0034*/ 	.byte	0x00, 0xf5, 0x21, 0x00


	//----- nvinfo : EIATTR_KPARAM_INFO
	.align		4
.L_61:
        /*0038*/ 	.byte	0x04, 0x17
        /*003a*/ 	.short	(.L_63 - .L_62)
.L_62:
        /*003c*/ 	.word	0x00000000
        /*0040*/ 	.short	0x0000
        /*0042*/ 	.short	0x0000
        /*0044*/ 	.byte	0x00, 0xf5, 0x21, 0x00


	//----- nvinfo : EIATTR_SPARSE_MMA_MASK
	.align		4
.L_63:
        /*0048*/ 	.byte	0x03, 0x50
        /*004a*/ 	.short	0x0000


	//----- nvinfo : EIATTR_MAXREG_COUNT
	.align		4
        /*004c*/ 	.byte	0x03, 0x1b
        /*004e*/ 	.short	0x00ff


	//----- nvinfo : EIATTR_MERCURY_ISA_VERSION
	.align		4
        /*0050*/ 	.byte	0x03, 0x5f
        /*0052*/ 	.short	0x0101


	//----- nvinfo : EIATTR_VRC_CTA_INIT_COUNT
	.align		4
        /*0054*/ 	.byte	0x02, 0x4a
	.zero		1
	.zero		1


	//----- nvinfo : EIATTR_EXIT_INSTR_OFFSETS
	.align		4
        /*0058*/ 	.byte	0x04, 0x1c
        /*005a*/ 	.short	(.L_65 - .L_64)


	//   ....[0]....
.L_64:
        /*005c*/ 	.word	0x00000080


	//   ....[1]....
        /*0060*/ 	.word	0x000002a0


	//----- nvinfo : EIATTR_CBANK_PARAM_SIZE
	.align		4
.L_65:
        /*0064*/ 	.byte	0x03, 0x19
        /*0066*/ 	.short	0x0018


	//----- nvinfo : EIATTR_PARAM_CBANK
	.align		4
        /*0068*/ 	.byte	0x04, 0x0a
        /*006a*/ 	.short	(.L_67 - .L_66)
	.align		4
.L_66:
        /*006c*/ 	.word	index@(.nv.constant0._Z9transposePiS_ii)
        /*0070*/ 	.short	0x0380
        /*0072*/ 	.short	0x0018


	//----- nvinfo : EIATTR_SW_WAR
	.align		4
.L_67:
        /*0074*/ 	.byte	0x04, 0x36
        /*0076*/ 	.short	(.L_69 - .L_68)
.L_68:
        /*0078*/ 	.word	0x00000008
.L_69:


//--------------------- .nv.callgraph             --------------------------
	.section	.nv.callgraph,"",@"SHT_CUDA_CALLGRAPH"
	.align	4
	.sectionentsize	8
	.align		4
        /*0000*/ 	.word	0x00000000
	.align		4
        /*0004*/ 	.word	0xffffffff
	.align		4
        /*0008*/ 	.word	0x00000000
	.align		4
        /*000c*/ 	.word	0xfffffffe
	.align		4
        /*0010*/ 	.word	0x00000000
	.align		4
        /*0014*/ 	.word	0xfffffffd
	.align		4
        /*0018*/ 	.word	0x00000000
	.align		4
        /*001c*/ 	.word	0xfffffffc


//--------------------- .text._Z4add_PiS_ii       --------------------------
	.section	.text._Z4add_PiS_ii,"ax",@progbits
	.align	128
        .global         _Z4add_PiS_ii
        .type           _Z4add_PiS_ii,@function
        .size           _Z4add_PiS_ii,(.L_x_7 - _Z4add_PiS_ii)
        .other          _Z4add_PiS_ii,@"STO_CUDA_ENTRY STV_DEFAULT"
_Z4add_PiS_ii:
.text._Z4add_PiS_ii:
[----:B------:R-:W-:Y:S01]  /*0000*/  LDC R1, c[0x0][0x37c] ;  /* 0x0000df00ff017b82 */ /* 0x000fe20000000800 */
[----:B------:R-:W0:Y:S07]  /*0010*/  S2R R0, SR_TID.X ;  /* 0x0000000000007919 */ /* 0x000e2e0000002100 */
[----:B------:R-:W0:Y:S01]  /*0020*/  S2UR UR6, SR_CTAID.X ;  /* 0x00000000000679c3 */ /* 0x000e220000002500 */
[----:B------:R-:W1:Y:S07]  /*0030*/  LDCU.64 UR4, c[0x0][0x390] ;  /* 0x00007200ff0477ac */ /* 0x000e6e0008000a00 */
[----:B------:R-:W0:Y:S01]  /*0040*/  LDC R7, c[0x0][0x360] ;  /* 0x0000d800ff077b82 */ /* 0x000e220000000800 */
[----:B-1----:R-:W-:Y:S01]  /*0050*/  UIMAD UR4, UR5, UR4, URZ ;  /* 0x00000004050472a4 */ /* 0x002fe2000f8e02ff */
[----:B0-----:R-:W-:-:S05]  /*0060*/  IMAD R7, R7, UR6, R0 ;  /* 0x0000000607077c24 */ /* 0x001fca000f8e0200 */
[----:B------:R-:W-:-:S13]  /*0070*/  ISETP.GE.AND P0, PT, R7, UR4, PT ;  /* 0x0000000407007c0c */ /* 0x000fda000bf06270 */
[----:B------:R-:W-:Y:S05]  /*0080*/  @P0 EXIT ;  /* 0x000000000000094d */ /* 0x000fea0003800000 */
[----:B------:R-:W0:Y:S01]  /*0090*/  LDC.64 R2, c[0x0][0x388] ;  /* 0x0000e200ff027b82 */ /* 0x000e220000000a00 */
[----:B------:R-:W1:Y:S07]  /*00a0*/  LDCU.64 UR4, c[0x0][0x358] ;  /* 0x00006b00ff0477ac */ /* 0x000e6e0008000a00 */
[----:B------:R-:W2:Y:S01]  /*00b0*/  LDC.64 R4, c[0x0][0x380] ;  /* 0x0000e000ff047b82 */ /* 0x000ea20000000a00 */
[----:B0-----:R-:W-:-:S06]  /*00c0*/  IMAD.WIDE R2, R7, 0x4, R2 ;  /* 0x0000000407027825 */ /* 0x001fcc00078e0202 */
[----:B-1----:R-:W3:Y:S01]  /*00d0*/  LDG.E R2, desc[UR4][R2.64] ;  /* 0x0000000402027981 */ /* 0x002ee2000c1e1900 */
[----:B--2---:R-:W-:-:S05]  /*00e0*/  IMAD.WIDE R4, R7, 0x4, R4 ;  /* 0x0000000407047825 */ /* 0x004fca00078e0204 */
[----:B------:R-:W3:Y:S02]  /*00f0*/  LDG.E R7, desc[UR4][R4.64] ;  /* 0x0000000404077981 */ /* 0x000ee4000c1e1900 */
[----:B---3--:R-:W-:-:S05]  /*0100*/  IADD3 R7, PT, PT, R2, R7, RZ ;  /* 0x0000000702077210 */ /* 0x008fca0007ffe0ff */
[----:B------:R-:W-:Y:S01]  /*0110*/  STG.E desc[UR4][R4.64], R7 ;  /* 0x0000000704007986 */ /* 0x000fe2000c101904 */
[----:B------:R-:W-:Y:S05]  /*0120*/  EXIT ;  /* 0x000000000000794d */ /* 0x000fea0003800000 */
.L_x_0:
[----:B------:R-:W-:-:S00]  /*0130*/  BRA `(.L_x_0) ;  /* 0xfffffffc00fc7947 */ /* 0x000fc0000383ffff */
[----:B------:R-:W-:-:S00]  /*0140*/  NOP ;  /* 0x0000000000007918 */ /* 0x000fc00000000000 */
        /* <DEDUP_REMOVED lines=11> */
.L_x_7:


//--------------------- .text._Z6matmulPiS_S_iii  --------------------------
	.section	.text._Z6matmulPiS_S_iii,"ax",@progbits
	.align	128
        .global         _Z6matmulPiS_S_iii
        .type           _Z6matmulPiS_S_iii,@function
        .size           _Z6matmulPiS_S_iii,(.L_x_8 - _Z6matmulPiS_S_iii)
        .other          _Z6matmulPiS_S_iii,@"STO_CUDA_ENTRY STV_DEFAULT"
_Z6matmulPiS_S_iii:
.text._Z6matmulPiS_S_iii:
[----:B------:R-:W-:Y:S01]  /*0000*/  LDC R1, c[0x0][0x37c] ;  /* 0x0000df00ff017b82 */ /* 0x000fe20000000800 */
[----:B------:R-:W0:Y:S07]  /*0010*/  S2R R0, SR_TID.X ;  /* 0x0000000000007919 */ /* 0x000e2e0000002100 */
[----:B------:R-:W0:Y:S01]  /*0020*/  S2UR UR4, SR_CTAID.X ;  /* 0x00000000000479c3 */ /* 0x000e220000002500 */
[----:B------:R-:W1:Y:S07]  /*0030*/  LDCU UR5, c[0x0][0x398] ;  /* 0x00007300ff0577ac */ /* 0x000e6e0008000800 */
[----:B------:R-:W0:Y:S08]  /*0040*/  LDC R7, c[0x0][0x360] ;  /* 0x0000d800ff077b82 */ /* 0x000e300000000800 */
[----:B------:R-:W1:Y:S01]  /*0050*/  LDC R6, c[0x0][0x3a0] ;  /* 0x0000e800ff067b82 */ /* 0x000e620000000800 */
[----:B0-----:R-:W-:-:S02]  /*0060*/  IMAD R7, R7, UR4, R0 ;  /* 0x0000000407077c24 */ /* 0x001fc4000f8e0200 */
[----:B-1----:R-:W-:-:S05]  /*0070*/  IMAD R0, R6, UR5, RZ ;  /* 0x0000000506007c24 */ /* 0x002fca000f8e02ff */
[----:B------:R-:W-:-:S13]  /*0080*/  ISETP.GE.AND P0, PT, R7, R0, PT ;  /* 0x000000000700720c */ /* 0x000fda0003f06270 */
[----:B------:R-:W-:Y:S05]  /*0090*/  @P0 EXIT ;  /* 0x000000000000094d */ /* 0x000fea0003800000 */
[----:B------:R-:W-:Y:S01]  /*00a0*/  IABS R8, R6 ;  /* 0x0000000600087213 */ /* 0x000fe20000000000 */
[----:B------:R-:W0:Y:S01]  /*00b0*/  LDCU.64 UR6, c[0x0][0x358] ;  /* 0x00006b00ff0677ac */ /* 0x000e220008000a00 */
[----:B------:R-:W-:Y:S02]  /*00c0*/  IABS R4, R7 ;  /* 0x0000000700047213 */ /* 0x000fe40000000000 */
[----:B------:R-:W1:Y:S08]  /*00d0*/  I2F.RP R0, R8 ;  /* 0x0000000800007306 */ /* 0x000e700000209400 */
[----:B-1----:R-:W1:Y:S02]  /*00e0*/  MUFU.RCP R0, R0 ;  /* 0x0000000000007308 */ /* 0x002e640000001000 */
[----:B-1----:R-:W-:-:S06]  /*00f0*/  IADD3 R2, PT, PT, R0, 0xffffffe, RZ ;  /* 0x0ffffffe00027810 */ /* 0x002fcc0007ffe0ff */
[----:B------:R1:W2:Y:S02]  /*0100*/  F2I.FTZ.U32.TRUNC.NTZ R3, R2 ;  /* 0x0000000200037305 */ /* 0x0002a4000021f000 */
[----:B-1----:R-:W-:Y:S01]  /*0110*/  HFMA2 R2, -RZ, RZ, 0, 0 ;  /* 0x00000000ff027431 */ /* 0x002fe200000001ff */
[----:B--2---:R-:W-:-:S05]  /*0120*/  IADD3 R5, PT, PT, RZ, -R3, RZ ;  /* 0x80000003ff057210 */ /* 0x004fca0007ffe0ff */
[----:B------:R-:W-:-:S04]  /*0130*/  IMAD R5, R5, R8, RZ ;  /* 0x0000000805057224 */ /* 0x000fc800078e02ff */
[----:B------:R-:W-:Y:S01]  /*0140*/  IMAD.HI.U32 R3, R3, R5, R2 ;  /* 0x0000000503037227 */ /* 0x000fe200078e0002 */
[----:B------:R-:W-:-:S05]  /*0150*/  MOV R5, R4 ;  /* 0x0000000400057202 */ /* 0x000fca0000000f00 */
[----:B------:R-:W-:Y:S02]  /*0160*/  IMAD.HI.U32 R4, R3, R5, RZ ;  /* 0x0000000503047227 */ /* 0x000fe400078e00ff */
[----:B------:R-:W1:Y:S03]  /*0170*/  LDC.64 R2, c[0x0][0x390] ;  /* 0x0000e400ff027b82 */ /* 0x000e660000000a00 */
[----:B------:R-:W-:-:S05]  /*0180*/  IADD3 R0, PT, PT, -R4, RZ, RZ ;  /* 0x000000ff04007210 */ /* 0x000fca0007ffe1ff */
[C---:B------:R-:W-:Y:S02]  /*0190*/  IMAD R5, R8.reuse, R0, R5 ;  /* 0x0000000008057224 */ /* 0x040fe400078e0205 */
[----:B------:R-:W2:Y:S03]  /*01a0*/  LDC R0, c[0x0][0x39c] ;  /* 0x0000e700ff007b82 */ /* 0x000ea60000000800 */
[----:B------:R-:W-:Y:S01]  /*01b0*/  ISETP.GT.U32.AND P1, PT, R8, R5, PT ;  /* 0x000000050800720c */ /* 0x000fe20003f24070 */
[----:B-1----:R-:W-:-:S12]  /*01c0*/  IMAD.WIDE R2, R7, 0x4, R2 ;  /* 0x0000000407027825 */ /* 0x002fd800078e0202 */
[-C--:B------:R-:W-:Y:S02]  /*01d0*/  @!P1 IADD3 R5, PT, PT, R5, -R8.reuse, RZ ;  /* 0x8000000805059210 */ /* 0x080fe40007ffe0ff */
[----:B------:R-:W-:Y:S01]  /*01e0*/  @!P1 IADD3 R4, PT, PT, R4, 0x1, RZ ;  /* 0x0000000104049810 */ /* 0x000fe20007ffe0ff */
[----:B0-----:R0:W-:Y:S01]  /*01f0*/  STG.E desc[UR6][R2.64], RZ ;  /* 0x000000ff02007986 */ /* 0x0011e2000c101906 */
[----:B------:R-:W-:Y:S02]  /*0200*/  ISETP.GE.U32.AND P2, PT, R5, R8, PT ;  /* 0x000000080500720c */ /* 0x000fe40003f46070 */
[----:B------:R-:W-:Y:S02]  /*0210*/  LOP3.LUT R5, R7, R6, RZ, 0x3c, !PT ;  /* 0x0000000607057212 */ /* 0x000fe400078e3cff */
[----:B--2---:R-:W-:Y:S02]  /*0220*/  ISETP.GE.AND P1, PT, R0, 0x1, PT ;  /* 0x000000010000780c */ /* 0x004fe40003f26270 */
[----:B------:R-:W-:-:S07]  /*0230*/  ISETP.GE.AND P0, PT, R5, RZ, PT ;  /* 0x000000ff0500720c */ /* 0x000fce0003f06270 */
[----:B------:R-:W-:Y:S02]  /*0240*/  @P2 IADD3 R4, PT, PT, R4, 0x1, RZ ;  /* 0x0000000104042810 */ /* 0x000fe40007ffe0ff */
[----:B------:R-:W-:Y:S02]  /*0250*/  ISETP.NE.AND P2, PT, R6, RZ, PT ;  /* 0x000000ff0600720c */ /* 0x000fe40003f45270 */
[----:B------:R-:W-:-:S04]  /*0260*/  MOV R9, R4 ;  /* 0x0000000400097202 */ /* 0x000fc80000000f00 */
[----:B------:R-:W-:Y:S01]  /*0270*/  @!P0 IADD3 R9, PT, PT, -R9, RZ, RZ ;  /* 0x000000ff09098210 */ /* 0x000fe20007ffe1ff */
[----:B0-----:R-:W-:Y:S06]  /*0280*/  @!P1 EXIT ;  /* 0x000000000000994d */ /* 0x001fec0003800000 */
[C---:B------:R-:W-:Y:S02]  /*0290*/  ISETP.GE.U32.AND P0, PT, R0.reuse, 0x8, PT ;  /* 0x000000080000780c */ /* 0x040fe40003f06070 */
[----:B------:R-:W-:Y:S02]  /*02a0*/  @!P2 LOP3.LUT R9, RZ, R6, RZ, 0x33, !PT ;  /* 0x00000006ff09a212 */ /* 0x000fe400078e33ff */
[----:B------:R-:W-:Y:S02]  /*02b0*/  LOP3.LUT R20, R0, 0x7, RZ, 0xc0, !PT ;  /* 0x0000000700147812 */ /* 0x000fe400078ec0ff */
[C---:B------:R-:W-:Y:S01]  /*02c0*/  IADD3 R4, PT, PT, -R9.reuse, RZ, RZ ;  /* 0x000000ff09047210 */ /* 0x040fe20007ffe1ff */
[----:B------:R-:W-:Y:S01]  /*02d0*/  IMAD R9, R9, R0, RZ ;  /* 0x0000000009097224 */ /* 0x000fe200078e02ff */
[----:B------:R-:W-:Y:S02]  /*02e0*/  ISETP.NE.AND P1, PT, R20, RZ, PT ;  /* 0x000000ff1400720c */ /* 0x000fe40003f25270 */
[----:B------:R-:W-:Y:S01]  /*02f0*/  MOV R13, RZ ;  /* 0x000000ff000d7202 */ /* 0x000fe20000000f00 */
[----:B------:R-:W-:Y:S01]  /*0300*/  IMAD R7, R6, R4, R7 ;  /* 0x0000000406077224 */ /* 0x000fe200078e0207 */
[----:B------:R-:W-:Y:S01]  /*0310*/  MOV R8, RZ ;  /* 0x000000ff00087202 */ /* 0x000fe20000000f00 */
[----:B------:R-:W-:Y:S08]  /*0320*/  @!P0 BRA `(.L_x_1) ;  /* 0x0000000000e48947 */ /* 0x000ff00003800000 */
[----:B------:R-:W0:Y:S01]  /*0330*/  LDCU.64 UR4, c[0x0][0x380] ;  /* 0x00007000ff0477ac */ /* 0x000e220008000a00 */
[----:B------:R-:W-:Y:S01]  /*0340*/  LOP3.LUT R8, R0, 0x7ffffff8, RZ, 0xc0, !PT ;  /* 0x7ffffff800087812 */ /* 0x000fe200078ec0ff */
[----:B------:R-:W-:Y:S01]  /*0350*/  HFMA2 R13, -RZ, RZ, 0, 0 ;  /* 0x00000000ff0d7431 */ /* 0x000fe200000001ff */
[----:B------:R-:W-:Y:S02]  /*0360*/  MOV R12, R9 ;  /* 0x00000009000c7202 */ /* 0x000fe40000000f00 */
[----:B------:R-:W-:Y:S02]  /*0370*/  MOV R11, R7 ;  /* 0x00000007000b7202 */ /* 0x000fe40000000f00 */
[----:B------:R-:W-:Y:S01]  /*0380*/  IADD3 R10, PT, PT, -R8, RZ, RZ ;  /* 0x000000ff080a7210 */ /* 0x000fe20007ffe1ff */
[----:B0-----:R-:W-:-:S04]  /*0390*/  UIADD3 UR4, UP0, UPT, UR4, 0x10, URZ ;  /* 0x0000001004047890 */ /* 0x001fc8000ff1e0ff */
[----:B------:R-:W-:-:S12]  /*03a0*/  UIADD3.X UR5, UPT, UPT, URZ, UR5, URZ, UP0, !UPT ;  /* 0x00000005ff057290 */ /* 0x000fd800087fe4ff */
.L_x_2:
[----:B------:R-:W0:Y:S01]  /*03b0*/  LDC.64 R14, c[0x0][0x388] ;  /* 0x0000e200ff0e7b82 */ /* 0x000e220000000a00 */
[----:B------:R-:W-:Y:S02]  /*03c0*/  MOV R4, UR4 ;  /* 0x0000000400047c02 */ /* 0x000fe40008000f00 */
[----:B------:R-:W-:-:S03]  /*03d0*/  MOV R5, UR5 ;  /* 0x0000000500057c02 */ /* 0x000fc60008000f00 */
[----:B------:R-:W-:-:S05]  /*03e0*/  IMAD.WIDE R4, R12, 0x4, R4 ;  /* 0x000000040c047825 */ /* 0x000fca00078e0204 */
[----:B------:R-:W2:Y:S01]  /*03f0*/  LDG.E R16, desc[UR6][R4.64+-0x10] ;  /* 0xfffff00604107981 */ /* 0x000ea2000c1e1900 */
[----:B0-----:R-:W-:-:S05]  /*0400*/  IMAD.WIDE R14, R11, 0x4, R14 ;  /* 0x000000040b0e7825 */ /* 0x001fca00078e020e */
[----:B------:R-:W2:Y:S02]  /*0410*/  LDG.E R17, desc[UR6][R14.64] ;  /* 0x000000060e117981 */ /* 0x000ea4000c1e1900 */
[----:B-12---:R-:W-:Y:S02]  /*0420*/  IMAD R13, R16, R17, R13 ;  /* 0x00000011100d7224 */ /* 0x006fe400078e020d */
[----:B------:R-:W-:-:S03]  /*0430*/  IMAD.WIDE R16, R6, 0x4, R14 ;  /* 0x0000000406107825 */ /* 0x000fc600078e020e */
[----:B------:R0:W-:Y:S04]  /*0440*/  STG.E desc[UR6][R2.64], R13 ;  /* 0x0000000d02007986 */ /* 0x0001e8000c101906 */
[----:B------:R-:W2:Y:S04]  /*0450*/  LDG.E R18, desc[UR6][R4.64+-0xc] ;  /* 0xfffff40604127981 */ /* 0x000ea8000c1e1900 */
[----:B------:R-:W2:Y:S02]  /*0460*/  LDG.E R19, desc[UR6][R16.64] ;  /* 0x0000000610137981 */ /* 0x000ea4000c1e1900 */
[----:B--2---:R-:W-:-:S02]  /*0470*/  IMAD R21, R18, R19, R13 ;  /* 0x0000001312157224 */ /* 0x004fc400078e020d */
[----:B------:R-:W-:-:S03]  /*0480*/  IMAD.WIDE R18, R6, 0x4, R16 ;  /* 0x0000000406127825 */ /* 0x000fc600078e0210 */
[----:B------:R1:W-:Y:S04]  /*0490*/  STG.E desc[UR6][R2.64], R21 ;  /* 0x0000001502007986 */ /* 0x0003e8000c101906 */
[----:B------:R-:W2:Y:S04]  /*04a0*/  LDG.E R22, desc[UR6][R4.64+-0x8] ;  /* 0xfffff80604167981 */ /* 0x000ea8000c1e1900 */
[----:B------:R-:W2:Y:S02]  /*04b0*/  LDG.E R14, desc[UR6][R18.64] ;  /* 0x00000006120e7981 */ /* 0x000ea4000c1e1900 */
[----:B--2---:R-:W-:-:S02]  /*04c0*/  IMAD R23, R22, R14, R21 ;  /* 0x0000000e16177224 */ /* 0x004fc400078e0215 */
[----:B------:R-:W-:-:S03]  /*04d0*/  IMAD.WIDE R14, R6, 0x4, R18 ;  /* 0x00000004060e7825 */ /* 0x000fc600078e0212 */
[----:B------:R2:W-:Y:S04]  /*04e0*/  STG.E desc[UR6][R2.64], R23 ;  /* 0x0000001702007986 */ /* 0x0005e8000c101906 */
[----:B------:R-:W3:Y:S04]  /*04f0*/  LDG.E R22, desc[UR6][R4.64+-0x4] ;  /* 0xfffffc0604167981 */ /* 0x000ee8000c1e1900 */
[----:B0-----:R-:W3:Y:S01]  /*0500*/  LDG.E R13, desc[UR6][R14.64] ;  /* 0x000000060e0d7981 */ /* 0x001ee2000c1e1900 */
[----:B------:R-:W-:-:S04]  /*0510*/  IMAD.WIDE R16, R6, 0x4, R14 ;  /* 0x0000000406107825 */ /* 0x000fc800078e020e */
[----:B---3--:R-:W-:-:S05]  /*0520*/  IMAD R13, R22, R13, R23 ;  /* 0x0000000d160d7224 */ /* 0x008fca00078e0217 */
[----:B------:R0:W-:Y:S04]  /*0530*/  STG.E desc[UR6][R2.64], R13 ;  /* 0x0000000d02007986 */ /* 0x0001e8000c101906 */
[----:B------:R-:W3:Y:S04]  /*0540*/  LDG.E R22, desc[UR6][R4.64] ;  /* 0x0000000604167981 */ /* 0x000ee8000c1e1900 */
[----:B-1----:R-:W3:Y:S01]  /*0550*/  LDG.E R21, desc[UR6][R16.64] ;  /* 0x0000000610157981 */ /* 0x002ee2000c1e1900 */
[----:B------:R-:W-:-:S04]  /*0560*/  IMAD.WIDE R18, R6, 0x4, R16 ;  /* 0x0000000406127825 */ /* 0x000fc800078e0210 */
[----:B---3--:R-:W-:-:S05]  /*0570*/  IMAD R21, R22, R21, R13 ;  /* 0x0000001516157224 */ /* 0x008fca00078e020d */
[----:B------:R1:W-:Y:S04]  /*0580*/  STG.E desc[UR6][R2.64], R21 ;  /* 0x0000001502007986 */ /* 0x0003e8000c101906 */
[----:B------:R-:W3:Y:S04]  /*0590*/  LDG.E R22, desc[UR6][R4.64+0x4] ;  /* 0x0000040604167981 */ /* 0x000ee8000c1e1900 */
[----:B--2---:R-:W3:Y:S01]  /*05a0*/  LDG.E R23, desc[UR6][R18.64] ;  /* 0x0000000612177981 */ /* 0x004ee2000c1e1900 */
[----:B------:R-:W-:-:S04]  /*05b0*/  IMAD.WIDE R14, R6, 0x4, R18 ;  /* 0x00000004060e7825 */ /* 0x000fc800078e0212 */
[----:B---3--:R-:W-:-:S05]  /*05c0*/  IMAD R23, R22, R23, R21 ;  /* 0x0000001716177224 */ /* 0x008fca00078e0215 */
[----:B------:R1:W-:Y:S04]  /*05d0*/  STG.E desc[UR6][R2.64], R23 ;  /* 0x0000001702007986 */ /* 0x0003e8000c101906 */
[----:B------:R-:W2:Y:S04]  /*05e0*/  LDG.E R22, desc[UR6][R4.64+0x8] ;  /* 0x0000080604167981 */ /* 0x000ea8000c1e1900 */
[----:B0-----:R-:W2:Y:S01]  /*05f0*/  LDG.E R13, desc[UR6][R14.64] ;  /* 0x000000060e0d7981 */ /* 0x001ea2000c1e1900 */
[----:B------:R-:W-:Y:S01]  /*0600*/  IMAD.WIDE R16, R6, 0x4, R14 ;  /* 0x0000000406107825 */ /* 0x000fe200078e020e */
[----:B------:R-:W-:-:S03]  /*0610*/  IADD3 R10, PT, PT, R10, 0x8, RZ ;  /* 0x000000080a0a7810 */ /* 0x000fc60007ffe0ff */
[----:B--2---:R-:W-:-:S05]  /*0620*/  IMAD R25, R22, R13, R23 ;  /* 0x0000000d16197224 */ /* 0x004fca00078e0217 */
[----:B------:R1:W-:Y:S04]  /*0630*/  STG.E desc[UR6][R2.64], R25 ;  /* 0x0000001902007986 */ /* 0x0003e8000c101906 */
[----:B------:R-:W2:Y:S04]  /*0640*/  LDG.E R22, desc[UR6][R4.64+0xc] ;  /* 0x00000c0604167981 */ /* 0x000ea8000c1e1900 */
[----:B------:R-:W2:Y:S01]  /*0650*/  LDG.E R16, desc[UR6][R16.64] ;  /* 0x0000000610107981 */ /* 0x000ea2000c1e1900 */
[----:B------:R-:W-:Y:S02]  /*0660*/  ISETP.NE.AND P0, PT, R10, RZ, PT ;  /* 0x000000ff0a00720c */ /* 0x000fe40003f05270 */
[----:B------:R-:W-:-:S02]  /*0670*/  LEA R11, R6, R11, 0x3 ;  /* 0x0000000b060b7211 */ /* 0x000fc400078e18ff */
[----:B------:R-:W-:Y:S01]  /*0680*/  IADD3 R12, PT, PT, R12, 0x8, RZ ;  /* 0x000000080c0c7810 */ /* 0x000fe20007ffe0ff */
[----:B--2---:R-:W-:-:S05]  /*0690*/  IMAD R13, R22, R16, R25 ;  /* 0x00000010160d7224 */ /* 0x004fca00078e0219 */
[----:B------:R1:W-:Y:S03]  /*06a0*/  STG.E desc[UR6][R2.64], R13 ;  /* 0x0000000d02007986 */ /* 0x0003e6000c101906 */
[----:B------:R-:W-:Y:S05]  /*06b0*/  @P0 BRA `(.L_x_2) ;  /* 0xfffffffc003c0947 */ /* 0x000fea000383ffff */
.L_x_1:
[----:B------:R-:W-:Y:S05]  /*06c0*/  @!P1 EXIT ;  /* 0x000000000000994d */ /* 0x000fea0003800000 */
[----:B------:R-:W-:Y:S02]  /*06d0*/  ISETP.GE.U32.AND P0, PT, R20, 0x4, PT ;  /* 0x000000041400780c */ /* 0x000fe40003f06070 */
[----:B------:R-:W-:-:S04]  /*06e0*/  LOP3.LUT R16, R0, 0x3, RZ, 0xc0, !PT ;  /* 0x0000000300107812 */ /* 0x000fc800078ec0ff */
[----:B------:R-:W-:-:S07]  /*06f0*/  ISETP.NE.AND P1, PT, R16, RZ, PT ;  /* 0x000000ff1000720c */ /* 0x000fce0003f25270 */
[----:B------:R-:W-:Y:S06]  /*0700*/  @!P0 BRA `(.L_x_3) ;  /* 0x0000000000688947 */ /* 0x000fec0003800000 */
[----:B------:R-:W0:Y:S01]  /*0710*/  LDC.64 R4, c[0x0][0x380] ;  /* 0x0000e000ff047b82 */ /* 0x000e220000000a00 */
[----:B------:R-:W-:Y:S01]  /*0720*/  IADD3 R15, PT, PT, R9, R8, RZ ;  /* 0x00000008090f7210 */ /* 0x000fe20007ffe0ff */
[----:B------:R-:W-:-:S06]  /*0730*/  IMAD R17, R8, R6, R7 ;  /* 0x0000000608117224 */ /* 0x000fcc00078e0207 */
[----:B------:R-:W2:Y:S01]  /*0740*/  LDC.64 R10, c[0x0][0x388] ;  /* 0x0000e200ff0a7b82 */ /* 0x000ea20000000a00 */
[----:B0-----:R-:W-:-:S05]  /*0750*/  IMAD.WIDE R4, R15, 0x4, R4 ;  /* 0x000000040f047825 */ /* 0x001fca00078e0204 */
[----:B------:R-:W3:Y:S01]  /*0760*/  LDG.E R12, desc[UR6][R4.64] ;  /* 0x00000006040c7981 */ /* 0x000ee2000c1e1900 */
[----:B--2---:R-:W-:-:S05]  /*0770*/  IMAD.WIDE R10, R17, 0x4, R10 ;  /* 0x00000004110a7825 */ /* 0x004fca00078e020a */
[----:B------:R-:W3:Y:S02]  /*0780*/  LDG.E R14, desc[UR6][R10.64] ;  /* 0x000000060a0e7981 */ /* 0x000ee4000c1e1900 */
[----:B---3--:R-:W-:Y:S02]  /*0790*/  IMAD R17, R12, R14, R13 ;  /* 0x0000000e0c117224 */ /* 0x008fe400078e020d */
[----:B-1----:R-:W-:-:S03]  /*07a0*/  IMAD.WIDE R12, R6, 0x4, R10 ;  /* 0x00000004060c7825 */ /* 0x002fc600078e020a */
[----:B------:R0:W-:Y:S04]  /*07b0*/  STG.E desc[UR6][R2.64], R17 ;  /* 0x0000001102007986 */ /* 0x0001e8000c101906 */
[----:B------:R-:W2:Y:S04]  /*07c0*/  LDG.E R14, desc[UR6][R4.64+0x4] ;  /* 0x00000406040e7981 */ /* 0x000ea8000c1e1900 */
[----:B------:R-:W2:Y:S02]  /*07d0*/  LDG.E R15, desc[UR6][R12.64] ;  /* 0x000000060c0f7981 */ /* 0x000ea4000c1e1900 */
[----:B--2---:R-:W-:-:S02]  /*07e0*/  IMAD R19, R14, R15, R17 ;  /* 0x0000000f0e137224 */ /* 0x004fc400078e0211 */
[----:B------:R-:W-:-:S03]  /*07f0*/  IMAD.WIDE R14, R6, 0x4, R12 ;  /* 0x00000004060e7825 */ /* 0x000fc600078e020c */
[----:B------:R0:W-:Y:S04]  /*0800*/  STG.E desc[UR6][R2.64], R19 ;  /* 0x0000001302007986 */ /* 0x0001e8000c101906 */
[----:B------:R-:W2:Y:S04]  /*0810*/  LDG.E R18, desc[UR6][R4.64+0x8] ;  /* 0x0000080604127981 */ /* 0x000ea8000c1e1900 */
[----:B------:R-:W2:Y:S01]  /*0820*/  LDG.E R20, desc[UR6][R14.64] ;  /* 0x000000060e147981 */ /* 0x000ea2000c1e1900 */
[----:B------:R-:W-:-:S04]  /*0830*/  IMAD.WIDE R10, R6, 0x4, R14 ;  /* 0x00000004060a7825 */ /* 0x000fc800078e020e */
[----:B--2---:R-:W-:-:S05]  /*0840*/  IMAD R21, R18, R20, R19 ;  /* 0x0000001412157224 */ /* 0x004fca00078e0213 */
[----:B------:R0:W-:Y:S04]  /*0850*/  STG.E desc[UR6][R2.64], R21 ;  /* 0x0000001502007986 */ /* 0x0001e8000c101906 */
[----:B------:R-:W2:Y:S04]  /*0860*/  LDG.E R18, desc[UR6][R4.64+0xc] ;  /* 0x00000c0604127981 */ /* 0x000ea8000c1e1900 */
[----:B------:R-:W2:Y:S01]  /*0870*/  LDG.E R10, desc[UR6][R10.64] ;  /* 0x000000060a0a7981 */ /* 0x000ea2000c1e1900 */
[----:B------:R-:W-:Y:S01]  /*0880*/  IADD3 R8, PT, PT, R8, 0x4, RZ ;  /* 0x0000000408087810 */ /* 0x000fe20007ffe0ff */
[----:B--2---:R-:W-:-:S05]  /*0890*/  IMAD R13, R18, R10, R21 ;  /* 0x0000000a120d7224 */ /* 0x004fca00078e0215 */
[----:B------:R0:W-:Y:S02]  /*08a0*/  STG.E desc[UR6][R2.64], R13 ;  /* 0x0000000d02007986 */ /* 0x0001e4000c101906 */
.L_x_3:
[----:B------:R-:W-:Y:S05]  /*08b0*/  @!P1 EXIT ;  /* 0x000000000000994d */ /* 0x000fea0003800000 */
[----:B------:R-:W-:Y:S02]  /*08c0*/  ISETP.NE.AND P0, PT, R16, 0x1, PT ;  /* 0x000000011000780c */ /* 0x000fe40003f05270 */
[----:B------:R-:W-:-:S04]  /*08d0*/  LOP3.LUT R0, R0, 0x1, RZ, 0xc0, !PT ;  /* 0x0000000100007812 */ /* 0x000fc800078ec0ff */
[----:B------:R-:W-:-:S07]  /*08e0*/  ISETP.NE.U32.AND P1, PT, R0, 0x1, PT ;  /* 0x000000010000780c */ /* 0x000fce0003f25070 */
[----:B------:R-:W-:Y:S06]  /*08f0*/  @!P0 BRA `(.L_x_4) ;  /* 0x0000000000408947 */ /* 0x000fec0003800000 */
[----:B------:R-:W2:Y:S01]  /*0900*/  LDC.64 R4, c[0x0][0x380] ;  /* 0x0000e000ff047b82 */ /* 0x000ea20000000a00 */
[----:B------:R-:W-:Y:S01]  /*0910*/  IADD3 R15, PT, PT, R9, R8, RZ ;  /* 0x00000008090f7210 */ /* 0x000fe20007ffe0ff */
[----:B0-----:R-:W-:-:S06]  /*0920*/  IMAD R17, R8, R6, R7 ;  /* 0x0000000608117224 */ /* 0x001fcc00078e0207 */
[----:B------:R-:W0:Y:S01]  /*0930*/  LDC.64 R10, c[0x0][0x388] ;  /* 0x0000e200ff0a7b82 */ /* 0x000e220000000a00 */
[----:B--2---:R-:W-:-:S05]  /*0940*/  IMAD.WIDE R4, R15, 0x4, R4 ;  /* 0x000000040f047825 */ /* 0x004fca00078e0204 */
[----:B------:R-:W2:Y:S01]  /*0950*/  LDG.E R0, desc[UR6][R4.64] ;  /* 0x0000000604007981 */ /* 0x000ea2000c1e1900 */
[----:B0-----:R-:W-:-:S05]  /*0960*/  IMAD.WIDE R10, R17, 0x4, R10 ;  /* 0x00000004110a7825 */ /* 0x001fca00078e020a */
[----:B------:R-:W2:Y:S01]  /*0970*/  LDG.E R12, desc[UR6][R10.64] ;  /* 0x000000060a0c7981 */ /* 0x000ea2000c1e1900 */
[----:B------:R-:W-:-:S04]  /*0980*/  IMAD.WIDE R14, R6, 0x4, R10 ;  /* 0x00000004060e7825 */ /* 0x000fc800078e020a */
[----:B--2---:R-:W-:-:S05]  /*0990*/  IMAD R17, R0, R12, R13 ;  /* 0x0000000c00117224 */ /* 0x004fca00078e020d */
[----:B------:R2:W-:Y:S04]  /*09a0*/  STG.E desc[UR6][R2.64], R17 ;  /* 0x0000001102007986 */ /* 0x0005e8000c101906 */
[----:B------:R-:W1:Y:S04]  /*09b0*/  LDG.E R0, desc[UR6][R4.64+0x4] ;  /* 0x0000040604007981 */ /* 0x000e68000c1e1900 */
[----:B------:R-:W1:Y:S01]  /*09c0*/  LDG.E R14, desc[UR6][R14.64] ;  /* 0x000000060e0e7981 */ /* 0x000e62000c1e1900 */
[----:B------:R-:W-:Y:S01]  /*09d0*/  IADD3 R8, PT, PT, R8, 0x2, RZ ;  /* 0x0000000208087810 */ /* 0x000fe20007ffe0ff */
[----:B-1----:R-:W-:-:S05]  /*09e0*/  IMAD R13, R0, R14, R17 ;  /* 0x0000000e000d7224 */ /* 0x002fca00078e0211 */
[----:B------:R2:W-:Y:S02]  /*09f0*/  STG.E desc[UR6][R2.64], R13 ;  /* 0x0000000d02007986 */ /* 0x0005e4000c101906 */
.L_x_4:
[----:B------:R-:W-:Y:S05]  /*0a00*/  @P1 EXIT ;  /* 0x000000000000194d */ /* 0x000fea0003800000 */
[----:B------:R-:W3:Y:S01]  /*0a10*/  LDC.64 R4, c[0x0][0x380] ;  /* 0x0000e000ff047b82 */ /* 0x000ee20000000a00 */
[----:B------:R-:W-:Y:S01]  /*0a20*/  IADD3 R9, PT, PT, R9, R8, RZ ;  /* 0x0000000809097210 */ /* 0x000fe20007ffe0ff */
[----:B------:R-:W-:-:S06]  /*0a30*/  IMAD R7, R8, R6, R7 ;  /* 0x0000000608077224 */ /* 0x000fcc00078e0207 */
[----:B------:R-:W4:Y:S01]  /*0a40*/  LDC.64 R10, c[0x0][0x388] ;  /* 0x0000e200ff0a7b82 */ /* 0x000f220000000a00 */
[----:B---3--:R-:W-:-:S06]  /*0a50*/  IMAD.WIDE R4, R9, 0x4, R4 ;  /* 0x0000000409047825 */ /* 0x008fcc00078e0204 */
[----:B------:R-:W0:Y:S01]  /*0a60*/  LDG.E R4, desc[UR6][R4.64] ;  /* 0x0000000604047981 */ /* 0x000e22000c1e1900 */
[----:B----4-:R-:W-:-:S06]  /*0a70*/  IMAD.WIDE R6, R7, 0x4, R10 ;  /* 0x0000000407067825 */ /* 0x010fcc00078e020a */
[----:B------:R-:W0:Y:S02]  /*0a80*/  LDG.E R6, desc[UR6][R6.64] ;  /* 0x0000000606067981 */ /* 0x000e24000c1e1900 */
[----:B012---:R-:W-:-:S05]  /*0a90*/  IMAD R13, R4, R6, R13 ;  /* 0x00000006040d7224 */ /* 0x007fca00078e020d */
[----:B------:R-:W-:Y:S01]  /*0aa0*/  STG.E desc[UR6][R2.64], R13 ;  /* 0x0000000d02007986 */ /* 0x000fe2000c101906 */
[----:B------:R-:W-:Y:S05]  /*0ab0*/  EXIT ;  /* 0x000000000000794d */ /* 0x000fea0003800000 */
.L_x_5:
        /* <DEDUP_REMOVED lines=12> */
.L_x_8:


//--------------------- .text._Z9transposePiS_ii  --------------------------
	.section	.text._Z9transposePiS_ii,"ax",@progbits
	.align	128
        .global         _Z9transposePiS_ii
        .type           _Z9transposePiS_ii,@function
        .size           _Z9transposePiS_ii,(.L_x_9 - _Z9transposePiS_ii)
        .other          _Z9transposePiS_ii,@"STO_CUDA_ENTRY STV_DEFAULT"
_Z9transposePiS_ii:
.text._Z9transposePiS_ii:
[----:B------:R-:W-:Y:S01]  /*0000*/  LDC R1, c[0x0][0x37c] ;  /* 0x0000df00ff017b82 */ /* 0x000fe20000000800 */
[----:B------:R-:W0:Y:S07]  /*0010*/  S2R R5, SR_TID.X ;  /* 0x0000000000057919 */ /* 0x000e2e0000002100 */
[----:B------:R-:W0:Y:S08]  /*0020*/  S2UR UR4, SR_CTAID.X ;  /* 0x00000000000479c3 */ /* 0x000e300000002500 */
[----:B------:R-:W0:Y:S08]  /*0030*/  LDC R0, c[0x0][0x360] ;  /* 0x0000d800ff007b82 */ /* 0x000e300000000800 */
[----:B------:R-:W1:Y:S01]  /*0040*/  LDC.64 R2, c[0x0][0x390] ;  /* 0x0000e400ff027b82 */ /* 0x000e620000000a00 */
[----:B0-----:R-:W-:-:S02]  /*0050*/  IMAD R0, R0, UR4, R5 ;  /* 0x0000000400007c24 */ /* 0x001fc4000f8e0205 */
[----:B-1----:R-:W-:-:S05]  /*0060*/  IMAD R5, R3, R2, RZ ;  /* 0x0000000203057224 */ /* 0x002fca00078e02ff */
[----:B------:R-:W-:-:S13]  /*0070*/  ISETP.GE.AND P0, PT, R0, R5, PT ;  /* 0x000000050000720c */ /* 0x000fda0003f06270 */
[----:B------:R-:W-:Y:S05]  /*0080*/  @P0 EXIT ;  /* 0x000000000000094d */ /* 0x000fea0003800000 */
[----:B------:R-:W0:Y:S01]  /*0090*/  LDC.64 R4, c[0x0][0x380] ;  /* 0x0000e000ff047b82 */ /* 0x000e220000000a00 */
[----:B------:R-:W1:Y:S01]  /*00a0*/  LDCU.64 UR4, c[0x0][0x358] ;  /* 0x00006b00ff0477ac */ /* 0x000e620008000a00 */
[----:B0-----:R-:W-:-:S05]  /*00b0*/  IMAD.WIDE R4, R0, 0x4, R4 ;  /* 0x0000000400047825 */ /* 0x001fca00078e0204 */
[----:B-1----:R0:W2:Y:S01]  /*00c0*/  LDG.E R9, desc[UR4][R4.64] ;  /* 0x0000000404097981 */ /* 0x0020a2000c1e1900 */
[----:B------:R-:W-:-:S04]  /*00d0*/  IABS R11, R3 ;  /* 0x00000003000b7213 */ /* 0x000fc80000000000 */
[----:B------:R-:W1:Y:S01]  /*00e0*/  I2F.RP R8, R11 ;  /* 0x0000000b00087306 */ /* 0x000e620000209400 */
[----:B0-----:R-:W-:-:S07]  /*00f0*/  IABS R4, R0 ;  /* 0x0000000000047213 */ /* 0x001fce0000000000 */
[----:B-1----:R-:W0:Y:S02]  /*0100*/  MUFU.RCP R8, R8 ;  /* 0x0000000800087308 */ /* 0x002e240000001000 */
[----:B0-----:R-:W-:-:S06]  /*0110*/  IADD3 R6, PT, PT, R8, 0xffffffe, RZ ;  /* 0x0ffffffe08067810 */ /* 0x001fcc0007ffe0ff */
[----:B------:R0:W1:Y:S02]  /*0120*/  F2I.FTZ.U32.TRUNC.NTZ R7, R6 ;  /* 0x0000000600077305 */ /* 0x000064000021f000 */
[----:B0-----:R-:W-:Y:S01]  /*0130*/  IMAD.MOV.U32 R6, RZ, RZ, RZ ;  /* 0x000000ffff067224 */ /* 0x001fe200078e00ff */
[----:B-1----:R-:W-:-:S05]  /*0140*/  IADD3 R10, PT, PT, RZ, -R7, RZ ;  /* 0x80000007ff0a7210 */ /* 0x002fca0007ffe0ff */
[----:B------:R-:W-:-:S04]  /*0150*/  IMAD R13, R10, R11, RZ ;  /* 0x0000000b0a0d7224 */ /* 0x000fc800078e02ff */
[----:B------:R-:W-:-:S06]  /*0160*/  IMAD.HI.U32 R7, R7, R13, R6 ;  /* 0x0000000d07077227 */ /* 0x000fcc00078e0006 */
[----:B------:R-:W-:-:S05]  /*0170*/  IMAD.HI.U32 R7, R7, R4, RZ ;  /* 0x0000000407077227 */ /* 0x000fca00078e00ff */
[----:B------:R-:W-:-:S05]  /*0180*/  IADD3 R5, PT, PT, -R7, RZ, RZ ;  /* 0x000000ff07057210 */ /* 0x000fca0007ffe1ff */
[----:B------:R-:W-:-:S05]  /*0190*/  IMAD R4, R11, R5, R4 ;  /* 0x000000050b047224 */ /* 0x000fca00078e0204 */
[----:B------:R-:W-:-:S13]  /*01a0*/  ISETP.GT.U32.AND P2, PT, R11, R4, PT ;  /* 0x000000040b00720c */ /* 0x000fda0003f44070 */
[----:B------:R-:W-:Y:S01]  /*01b0*/  @!P2 IMAD.IADD R4, R4, 0x1, -R11 ;  /* 0x000000010404a824 */ /* 0x000fe200078e0a0b */
[----:B------:R-:W-:Y:S02]  /*01c0*/  @!P2 IADD3 R7, PT, PT, R7, 0x1, RZ ;  /* 0x000000010707a810 */ /* 0x000fe40007ffe0ff */
[----:B------:R-:W-:Y:S02]  /*01d0*/  ISETP.NE.AND P2, PT, R3, RZ, PT ;  /* 0x000000ff0300720c */ /* 0x000fe40003f45270 */
[----:B------:R-:W-:Y:S02]  /*01e0*/  ISETP.GE.U32.AND P0, PT, R4, R11, PT ;  /* 0x0000000b0400720c */ /* 0x000fe40003f06070 */
[----:B------:R-:W-:-:S04]  /*01f0*/  LOP3.LUT R4, R0, R3, RZ, 0x3c, !PT ;  /* 0x0000000300047212 */ /* 0x000fc800078e3cff */
[----:B------:R-:W-:Y:S02]  /*0200*/  ISETP.GE.AND P1, PT, R4, RZ, PT ;  /* 0x000000ff0400720c */ /* 0x000fe40003f26270 */
[----:B------:R-:W0:Y:S05]  /*0210*/  LDC.64 R4, c[0x0][0x388] ;  /* 0x0000e200ff047b82 */ /* 0x000e2a0000000a00 */
[----:B------:R-:W-:-:S06]  /*0220*/  @P0 VIADD R7, R7, 0x1 ;  /* 0x0000000107070836 */ /* 0x000fcc0000000000 */
[----:B------:R-:W-:Y:S02]  /*0230*/  @!P1 IADD3 R7, PT, PT, -R7, RZ, RZ ;  /* 0x000000ff07079210 */ /* 0x000fe40007ffe1ff */
[----:B------:R-:W-:-:S05]  /*0240*/  @!P2 LOP3.LUT R7, RZ, R3, RZ, 0x33, !PT ;  /* 0x00000003ff07a212 */ /* 0x000fca00078e33ff */
[----:B------:R-:W-:-:S04]  /*0250*/  IMAD.MOV R6, RZ, RZ, -R7 ;  /* 0x000000ffff067224 */ /* 0x000fc800078e0a07 */
[----:B------:R-:W-:-:S04]  /*0260*/  IMAD R0, R3, R6, R0 ;  /* 0x0000000603007224 */ /* 0x000fc800078e0200 */
[----:B------:R-:W-:-:S04]  /*0270*/  IMAD R3, R0, R2, R7 ;  /* 0x0000000200037224 */ /* 0x000fc800078e0207 */
[----:B0-----:R-:W-:-:S05]  /*0280*/  IMAD.WIDE R2, R3, 0x4, R4 ;  /* 0x0000000403027825 */ /* 0x001fca00078e0204 */
[----:B--2---:R-:W-:Y:S01]  /*0290*/  STG.E desc[UR4][R2.64], R9 ;  /* 0x0000000902007986 */ /* 0x004fe2000c101904 */
[----:B------:R-:W-:Y:S05]  /*02a0*/  EXIT ;  /* 0x000000000000794d */ /* 0x000fea0003800000 */
.L_x_6:
        /* <DEDUP_REMOVED lines=13> */
.L_x_9:


//--------------------- .nv.shared.reserved.0     --------------------------
	.section	.nv.shared.reserved.0,"aw",@nobits
	.weak		__nv_reservedSMEM_offset_0_alias
	.size		__nv_reservedSMEM_offset_0_alias, 0, 64
	.other		__nv_reservedSMEM_offset_0_alias,@"STO_CUDA_RESERVED_SHARED STV_DEFAULT"
__nv_reservedSMEM_offset_0_alias:
	.zero		0
	.zero		64


//--------------------- .nv.constant0._Z4add_PiS_ii --------------------------
	.section	.nv.constant0._Z4add_PiS_ii,"a",@progbits
	.sectionflags	@""
	.align	4
.nv.constant0._Z4add_PiS_ii:
	.zero		920


//--------------------- .nv.constant0._Z6matmulPiS_S_iii --------------------------
	.section	.nv.constant0._Z6matmulPiS_S_iii,"a",@progbits
	.sectionflags	@""
	.align	4
.nv.constant0._Z6matmulPiS_S_iii:
	.zero		932


//--------------------- .nv.constant0._Z9transposePiS_ii --------------------------
	.section	.nv.constant0._Z9transposePiS_ii,"a",@progbits
	.sectionflags	@""
	.align	4
.nv.constant0._Z9transposePiS_ii:
	.zero		920


//--------------------- SYMBOLS --------------------------

	.type		.nv.reservedSmem.offset0,@object
	.size		.nv.reservedSmem.offset0,0x4
